//
// Generated by NVIDIA NVVM Compiler
//
// Compiler Build ID: CL-36424714
// Cuda compilation tools, release 13.0, V13.0.88
// Based on NVVM 20.0.0
//

.version 9.0
.target sm_100
.address_size 64

	// .globl	_Z6matMulPiS_S_i

.visible .entry _Z6matMulPiS_S_i(
	.param .u64 .ptr .align 1 _Z6matMulPiS_S_i_param_0,
	.param .u64 .ptr .align 1 _Z6matMulPiS_S_i_param_1,
	.param .u64 .ptr .align 1 _Z6matMulPiS_S_i_param_2,
	.param .u32 _Z6matMulPiS_S_i_param_3
)
{
	.reg .pred 	%p<10>;
	.reg .b32 	%r<140>;
	.reg .b64 	%rd<47>;

	ld.param.u64 	%rd16, [_Z6matMulPiS_S_i_param_0];
	ld.param.u64 	%rd17, [_Z6matMulPiS_S_i_param_1];
	ld.param.u64 	%rd15, [_Z6matMulPiS_S_i_param_2];
	ld.param.u32 	%r31, [_Z6matMulPiS_S_i_param_3];
	cvta.to.global.u64 	%rd1, %rd17;
	cvta.to.global.u64 	%rd2, %rd16;
	mov.u32 	%r32, %ctaid.y;
	mov.u32 	%r33, %ntid.y;
	mov.u32 	%r34, %tid.y;
	mad.lo.s32 	%r1, %r32, %r33, %r34;
	setp.ge.s32 	%p1, %r1, %r31;
	@%p1 bra 	$L__BB0_14;
	mul.lo.s32 	%r2, %r31, %r1;
	and.b32  	%r3, %r31, 15;
	setp.lt.u32 	%p2, %r31, 16;
	mov.b32 	%r132, 0;
	mov.u32 	%r139, %r132;
	@%p2 bra 	$L__BB0_4;
	and.b32  	%r132, %r31, 2147483632;
	neg.s32 	%r126, %r132;
	mul.wide.u32 	%rd18, %r2, 4;
	add.s64 	%rd19, %rd18, %rd2;
	add.s64 	%rd44, %rd19, 32;
	add.s64 	%rd43, %rd1, 32;
	mov.b32 	%r139, 0;
$L__BB0_3:
	.pragma "nounroll";
	ld.global.u32 	%r38, [%rd44+-32];
	ld.global.u32 	%r39, [%rd43+-32];
	mad.lo.s32 	%r40, %r39, %r38, %r139;
	ld.global.u32 	%r41, [%rd44+-28];
	ld.global.u32 	%r42, [%rd43+-28];
	mad.lo.s32 	%r43, %r42, %r41, %r40;
	ld.global.u32 	%r44, [%rd44+-24];
	ld.global.u32 	%r45, [%rd43+-24];
	mad.lo.s32 	%r46, %r45, %r44, %r43;
	ld.global.u32 	%r47, [%rd44+-20];
	ld.global.u32 	%r48, [%rd43+-20];
	mad.lo.s32 	%r49, %r48, %r47, %r46;
	ld.global.u32 	%r50, [%rd44+-16];
	ld.global.u32 	%r51, [%rd43+-16];
	mad.lo.s32 	%r52, %r51, %r50, %r49;
	ld.global.u32 	%r53, [%rd44+-12];
	ld.global.u32 	%r54, [%rd43+-12];
	mad.lo.s32 	%r55, %r54, %r53, %r52;
	ld.global.u32 	%r56, [%rd44+-8];
	ld.global.u32 	%r57, [%rd43+-8];
	mad.lo.s32 	%r58, %r57, %r56, %r55;
	ld.global.u32 	%r59, [%rd44+-4];
	ld.global.u32 	%r60, [%rd43+-4];
	mad.lo.s32 	%r61, %r60, %r59, %r58;
	ld.global.u32 	%r62, [%rd44];
	ld.global.u32 	%r63, [%rd43];
	mad.lo.s32 	%r64, %r63, %r62, %r61;
	ld.global.u32 	%r65, [%rd44+4];
	ld.global.u32 	%r66, [%rd43+4];
	mad.lo.s32 	%r67, %r66, %r65, %r64;
	ld.global.u32 	%r68, [%rd44+8];
	ld.global.u32 	%r69, [%rd43+8];
	mad.lo.s32 	%r70, %r69, %r68, %r67;
	ld.global.u32 	%r71, [%rd44+12];
	ld.global.u32 	%r72, [%rd43+12];
	mad.lo.s32 	%r73, %r72, %r71, %r70;
	ld.global.u32 	%r74, [%rd44+16];
	ld.global.u32 	%r75, [%rd43+16];
	mad.lo.s32 	%r76, %r75, %r74, %r73;
	ld.global.u32 	%r77, [%rd44+20];
	ld.global.u32 	%r78, [%rd43+20];
	mad.lo.s32 	%r79, %r78, %r77, %r76;
	ld.global.u32 	%r80, [%rd44+24];
	ld.global.u32 	%r81, [%rd43+24];
	mad.lo.s32 	%r82, %r81, %r80, %r79;
	ld.global.u32 	%r83, [%rd44+28];
	ld.global.u32 	%r84, [%rd43+28];
	mad.lo.s32 	%r139, %r84, %r83, %r82;
	add.s32 	%r126, %r126, 16;
	add.s64 	%rd44, %rd44, 64;
	add.s64 	%rd43, %rd43, 64;
	setp.ne.s32 	%p3, %r126, 0;
	@%p3 bra 	$L__BB0_3;
$L__BB0_4:
	setp.eq.s32 	%p4, %r3, 0;
	@%p4 bra 	$L__BB0_13;
	and.b32  	%r13, %r31, 7;
	setp.lt.u32 	%p5, %r3, 8;
	@%p5 bra 	$L__BB0_7;
	add.s32 	%r86, %r132, %r2;
	mul.wide.u32 	%rd20, %r86, 4;
	add.s64 	%rd21, %rd2, %rd20;
	ld.global.u32 	%r87, [%rd21];
	cvt.u64.u32 	%rd22, %r132;
	mul.wide.u32 	%rd23, %r132, 4;
	add.s64 	%rd24, %rd1, %rd23;
	ld.global.u32 	%r88, [%rd24];
	mad.lo.s32 	%r89, %r88, %r87, %r139;
	cvt.u64.u32 	%rd25, %r2;
	add.s64 	%rd26, %rd22, %rd25;
	shl.b64 	%rd27, %rd26, 2;
	add.s64 	%rd28, %rd2, %rd27;
	ld.global.u32 	%r90, [%rd28+4];
	ld.global.u32 	%r91, [%rd24+4];
	mad.lo.s32 	%r92, %r91, %r90, %r89;
	ld.global.u32 	%r93, [%rd28+8];
	ld.global.u32 	%r94, [%rd24+8];
	mad.lo.s32 	%r95, %r94, %r93, %r92;
	ld.global.u32 	%r96, [%rd28+12];
	ld.global.u32 	%r97, [%rd24+12];
	mad.lo.s32 	%r98, %r97, %r96, %r95;
	ld.global.u32 	%r99, [%rd28+16];
	ld.global.u32 	%r100, [%rd24+16];
	mad.lo.s32 	%r101, %r100, %r99, %r98;
	ld.global.u32 	%r102, [%rd28+20];
	ld.global.u32 	%r103, [%rd24+20];
	mad.lo.s32 	%r104, %r103, %r102, %r101;
	ld.global.u32 	%r105, [%rd28+24];
	ld.global.u32 	%r106, [%rd24+24];
	mad.lo.s32 	%r107, %r106, %r105, %r104;
	ld.global.u32 	%r108, [%rd28+28];
	ld.global.u32 	%r109, [%rd24+28];
	mad.lo.s32 	%r139, %r109, %r108, %r107;
	add.s32 	%r132, %r132, 8;
$L__BB0_7:
	setp.eq.s32 	%p6, %r13, 0;
	@%p6 bra 	$L__BB0_13;
	and.b32  	%r19, %r31, 3;
	setp.lt.u32 	%p7, %r13, 4;
	@%p7 bra 	$L__BB0_10;
	add.s32 	%r111, %r132, %r2;
	mul.wide.u32 	%rd29, %r111, 4;
	add.s64 	%rd30, %rd2, %rd29;
	ld.global.u32 	%r112, [%rd30];
	cvt.u64.u32 	%rd31, %r132;
	mul.wide.u32 	%rd32, %r132, 4;
	add.s64 	%rd33, %rd1, %rd32;
	ld.global.u32 	%r113, [%rd33];
	mad.lo.s32 	%r114, %r113, %r112, %r139;
	cvt.u64.u32 	%rd34, %r2;
	add.s64 	%rd35, %rd31, %rd34;
	shl.b64 	%rd36, %rd35, 2;
	add.s64 	%rd37, %rd2, %rd36;
	ld.global.u32 	%r115, [%rd37+4];
	ld.global.u32 	%r116, [%rd33+4];
	mad.lo.s32 	%r117, %r116, %r115, %r114;
	ld.global.u32 	%r118, [%rd37+8];
	ld.global.u32 	%r119, [%rd33+8];
	mad.lo.s32 	%r120, %r119, %r118, %r117;
	ld.global.u32 	%r121, [%rd37+12];
	ld.global.u32 	%r122, [%rd33+12];
	mad.lo.s32 	%r139, %r122, %r121, %r120;
	add.s32 	%r132, %r132, 4;
$L__BB0_10:
	setp.eq.s32 	%p8, %r19, 0;
	@%p8 bra 	$L__BB0_13;
	mul.wide.u32 	%rd38, %r132, 4;
	add.s64 	%rd46, %rd1, %rd38;
	add.s32 	%r123, %r132, %r2;
	mul.wide.u32 	%rd39, %r123, 4;
	add.s64 	%rd45, %rd2, %rd39;
	neg.s32 	%r137, %r19;
$L__BB0_12:
	.pragma "nounroll";
	ld.global.u32 	%r124, [%rd45];
	ld.global.u32 	%r125, [%rd46];
	mad.lo.s32 	%r139, %r125, %r124, %r139;
	add.s64 	%rd46, %rd46, 4;
	add.s64 	%rd45, %rd45, 4;
	add.s32 	%r137, %r137, 1;
	setp.ne.s32 	%p9, %r137, 0;
	@%p9 bra 	$L__BB0_12;
$L__BB0_13:
	cvta.to.global.u64 	%rd40, %rd15;
	mul.wide.u32 	%rd41, %r1, 4;
	add.s64 	%rd42, %rd40, %rd41;
	st.global.u32 	[%rd42], %r139;
$L__BB0_14:
	ret;

}


// ===== COMPILED SASS (sm_100) =====

	.target	sm_100

	.elftype	@"ET_EXEC"


//--------------------- .note.nv.tkinfo           --------------------------
	.section	.note.nv.tkinfo,"",@"SHT_NOTE"
	.sectionflags	@"SHF_NOTE_NV_TKINFO"
	.tkinfo
        /*0018*/ 	.word	0x00000002
        /*0030*/ 	.string	""
        /*0030*/ 	.string	"ptxas"
        /*0030*/ 	.string	"Cuda compilation tools, release 13.0, V13.0.88"
        /*0030*/ 	.string	"Build cuda_13.0.r13.0/compiler.36424714_0"
        /*0030*/ 	.string	"-arch sm_100 -m 64 "



//--------------------- .note.nv.cuinfo           --------------------------
	.section	.note.nv.cuinfo,"",@"SHT_NOTE"
	.sectionflags	@"SHF_NOTE_NV_CUINFO"
        /*0018*/ 	.short	0x0002
        /*001a*/ 	.short	0x0064
        /*001c*/ 	.short	0x0082
	.zero		2


//--------------------- .nv.info                  --------------------------
	.section	.nv.info,"",@"SHT_CUDA_INFO"
	.align	4


	//----- nvinfo : EIATTR_REGCOUNT
	.align		4
        /*0000*/ 	.byte	0x04, 0x2f
        /*0002*/ 	.short	(.L_1 - .L_0)
	.align		4
.L_0:
        /*0004*/ 	.word	index@(_Z6matMulPiS_S_i)
        /*0008*/ 	.word	0x0000001d


	//----- nvinfo : EIATTR_FRAME_SIZE
	.align		4
.L_1:
        /*000c*/ 	.byte	0x04, 0x11
        /*000e*/ 	.short	(.L_3 - .L_2)
	.align		4
.L_2:
        /*0010*/ 	.word	index@(_Z6matMulPiS_S_i)
        /*0014*/ 	.word	0x00000000


	//----- nvinfo : EIATTR_MIN_STACK_SIZE
	.align		4
.L_3:
        /*0018*/ 	.byte	0x04, 0x12
        /*001a*/ 	.short	(.L_5 - .L_4)
	.align		4
.L_4:
        /*001c*/ 	.word	index@(_Z6matMulPiS_S_i)
        /*0020*/ 	.word	0x00000000
.L_5:


//--------------------- .nv.compat                --------------------------
	.section	.nv.compat,"",@"SHT_CUDA_COMPAT_INFO"
	.align	4
        /*0000*/ 	.byte	0x02, 0x09, 0x00, 0x00, 0x02, 0x02, 0x01, 0x00, 0x02, 0x05, 0x05, 0x00, 0x03, 0x07, 0x01, 0x01
        /*0010*/ 	.byte	0x02, 0x03, 0x00, 0x00, 0x02, 0x06, 0x01, 0x00, 0x04, 0x0b, 0x08, 0x00, 0x09, 0x00, 0x00, 0x00
        /*0020*/ 	.byte	0x00, 0x00, 0x00, 0x00


//--------------------- .nv.info._Z6matMulPiS_S_i --------------------------
	.section	.nv.info._Z6matMulPiS_S_i,"",@"SHT_CUDA_INFO"
	.sectionflags	@""
	.align	4


	//----- nvinfo : EIATTR_CUDA_API_VERSION
	.align		4
        /*0000*/ 	.byte	0x04, 0x37
        /*0002*/ 	.short	(.L_7 - .L_6)
.L_6:
        /*0004*/ 	.word	0x00000082


	//----- nvinfo : EIATTR_KPARAM_INFO
	.align		4
.L_7:
        /*0008*/ 	.byte	0x04, 0x17
        /*000a*/ 	.short	(.L_9 - .L_8)
.L_8:
        /*000c*/ 	.word	0x00000000
        /*0010*/ 	.short	0x0003
        /*0012*/ 	.short	0x0018
        /*0014*/ 	.byte	0x00, 0xf0, 0x11, 0x00


	//----- nvinfo : EIATTR_KPARAM_INFO
	.align		4
.L_9:
        /*0018*/ 	.byte	0x04, 0x17
        /*001a*/ 	.short	(.L_11 - .L_10)
.L_10:
        /*001c*/ 	.word	0x00000000
        /*0020*/ 	.short	0x0002
        /*0022*/ 	.short	0x0010
        /*0024*/ 	.byte	0x00, 0xf5, 0x21, 0x00


	//----- nvinfo : EIATTR_KPARAM_INFO
	.align		4
.L_11:
        /*0028*/ 	.byte	0x04, 0x17
        /*002a*/ 	.short	(.L_13 - .L_12)
.L_12:
        /*002c*/ 	.word	0x00000000
        /*0030*/ 	.short	0x0001
        /*0032*/ 	.short	0x0008
        /*0034*/ 	.byte	0x00, 0xf5, 0x21, 0x00


	//----- nvinfo : EIATTR_KPARAM_INFO
	.align		4
.L_13:
        /*0038*/ 	.byte	0x04, 0x17
        /*003a*/ 	.short	(.L_15 - .L_14)
.L_14:
        /*003c*/ 	.word	0x00000000
        /*0040*/ 	.short	0x0000
        /*0042*/ 	.short	0x0000
        /*0044*/ 	.byte	0x00, 0xf5, 0x21, 0x00


	//----- nvinfo : EIATTR_SPARSE_MMA_MASK
	.align		4
.L_15:
        /*0048*/ 	.byte	0x03, 0x50
        /*004a*/ 	.short	0x0000


	//----- nvinfo : EIATTR_MAXREG_COUNT
	.align		4
        /*004c*/ 	.byte	0x03, 0x1b
        /*004e*/ 	.short	0x00ff


	//----- nvinfo : EIATTR_MERCURY_ISA_VERSION
	.align		4
        /*0050*/ 	.byte	0x03, 0x5f
        /*0052*/ 	.short	0x0101


	//----- nvinfo : EIATTR_VRC_CTA_INIT_COUNT
	.align		4
        /*0054*/ 	.byte	0x02, 0x4a
	.zero		1
	.zero		1


	//----- nvinfo : EIATTR_EXIT_INSTR_OFFSETS
	.align		4
        /*0058*/ 	.byte	0x04, 0x1c
        /*005a*/ 	.short	(.L_17 - .L_16)


	//   ....[0]....
.L_16:
        /*005c*/ 	.word	0x00000070


	//   ....[1]....
        /*0060*/ 	.word	0x00000b30


	//----- nvinfo : EIATTR_CBANK_PARAM_SIZE
	.align		4
.L_17:
        /*0064*/ 	.byte	0x03, 0x19
        /*0066*/ 	.short	0x001c


	//----- nvinfo : EIATTR_PARAM_CBANK
	.align		4
        /*0068*/ 	.byte	0x04, 0x0a
        /*006a*/ 	.short	(.L_19 - .L_18)
	.align		4
.L_18:
        /*006c*/ 	.word	index@(.nv.constant0._Z6matMulPiS_S_i)
        /*0070*/ 	.short	0x0380
        /*0072*/ 	.short	0x001c


	//----- nvinfo : EIATTR_SW_WAR
	.align		4
.L_19:
        /*0074*/ 	.byte	0x04, 0x36
        /*0076*/ 	.short	(.L_21 - .L_20)
.L_20:
        /*0078*/ 	.word	0x00000008
.L_21:


//--------------------- .nv.callgraph             --------------------------
	.section	.nv.callgraph,"",@"SHT_CUDA_CALLGRAPH"
	.align	4
	.sectionentsize	8
	.align		4
        /*0000*/ 	.word	0x00000000
	.align		4
        /*0004*/ 	.word	0xffffffff
	.align		4
        /*0008*/ 	.word	0x00000000
	.align		4
        /*000c*/ 	.word	0xfffffffe
	.align		4
        /*0010*/ 	.word	0x00000000
	.align		4
        /*0014*/ 	.word	0xfffffffd
	.align		4
        /*0018*/ 	.word	0x00000000
	.align		4
        /*001c*/ 	.word	0xfffffffc


//--------------------- .text._Z6matMulPiS_S_i    --------------------------
	.section	.text._Z6matMulPiS_S_i,"ax",@progbits
	.align	128
        .global         _Z6matMulPiS_S_i
        .type           _Z6matMulPiS_S_i,@function
        .size           _Z6matMulPiS_S_i,(.L_x_7 - _Z6matMulPiS_S_i)
        .other          _Z6matMulPiS_S_i,@"STO_CUDA_ENTRY STV_DEFAULT"
_Z6matMulPiS_S_i:
.text._Z6matMulPiS_S_i:
[----:B------:R-:W-:Y:S01]  /*0000*/  LDC R1, c[0x0][0x37c] ;  /* 0x0000df00ff017b82 */ /* 0x000fe20000000800 */
[----:B------:R-:W0:Y:S07]  /*0010*/  S2R R3, SR_TID.Y ;  /* 0x0000000000037919 */ /* 0x000e2e0000002200 */
[----:B------:R-:W0:Y:S01]  /*0020*/  S2UR UR4, SR_CTAID.Y ;  /* 0x00000000000479c3 */ /* 0x000e220000002600 */
[----:B------:R-:W1:Y:S07]  /*0030*/  LDCU UR9, c[0x0][0x398] ;  /* 0x00007300ff0977ac */ /* 0x000e6e0008000800 */
[----:B------:R-:W0:Y:S02]  /*0040*/  LDC R0, c[0x0][0x364] ;  /* 0x0000d900ff007b82 */ /* 0x000e240000000800 */
[----:B0-----:R-:W-:-:S05]  /*0050*/  IMAD R0, R0, UR4, R3 ;  /* 0x0000000400007c24 */ /* 0x001fca000f8e0203 */
[----:B-1----:R-:W-:-:S13]  /*0060*/  ISETP.GE.AND P0, PT, R0, UR9, PT ;  /* 0x0000000900007c0c */ /* 0x002fda000bf06270 */
[----:B------:R-:W-:Y:S05]  /*0070*/  @P0 EXIT ;  /* 0x000000000000094d */ /* 0x000fea0003800000 */
[----:B------:R-:W-:Y:S01]  /*0080*/  UISETP.GE.U32.AND UP0, UPT, UR9, 0x10, UPT ;  /* 0x000000100900788c */ /* 0x000fe2000bf06070 */
[----:B------:R-:W-:Y:S02]  /*0090*/  HFMA2 R7, -RZ, RZ, 0, 0 ;  /* 0x00000000ff077431 */ /* 0x000fe400000001ff */
[----:B------:R-:W-:Y:S01]  /*00a0*/  IMAD R6, R0, UR9, RZ ;  /* 0x0000000900067c24 */ /* 0x000fe2000f8e02ff */
[----:B------:R-:W-:Y:S01]  /*00b0*/  MOV R14, RZ ;  /* 0x000000ff000e7202 */ /* 0x000fe20000000f00 */
[----:B------:R-:W-:Y:S01]  /*00c0*/  ULOP3.LUT UR6, UR9, 0xf, URZ, 0xc0, !UPT ;  /* 0x0000000f09067892 */ /* 0x000fe2000f8ec0ff */
[----:B------:R-:W0:Y:S03]  /*00d0*/  LDCU.64 UR10, c[0x0][0x358] ;  /* 0x00006b00ff0a77ac */ /* 0x000e260008000a00 */
[----:B------:R-:W-:Y:S08]  /*00e0*/  BRA.U !UP0, `(.L_x_0) ;  /* 0x0000000508107547 */ /* 0x000ff0000b800000 */
[----:B------:R-:W1:Y:S01]  /*00f0*/  LDC.64 R2, c[0x0][0x380] ;  /* 0x0000e000ff027b82 */ /* 0x000e620000000a00 */
[----:B------:R-:W2:Y:S01]  /*0100*/  LDCU.64 UR4, c[0x0][0x388] ;  /* 0x00007100ff0477ac */ /* 0x000ea20008000a00 */
[----:B------:R-:W-:Y:S01]  /*0110*/  MOV R14, RZ ;  /* 0x000000ff000e7202 */ /* 0x000fe20000000f00 */
[----:B------:R-:W-:-:S04]  /*0120*/  ULOP3.LUT UR7, UR9, 0x7ffffff0, URZ, 0xc0, !UPT ;  /* 0x7ffffff009077892 */ /* 0x000fc8000f8ec0ff */
[----:B------:R-:W-:Y:S02]  /*0130*/  UIADD3 UR8, UPT, UPT, -UR7, URZ, URZ ;  /* 0x000000ff07087290 */ /* 0x000fe4000fffe1ff */
[----:B------:R-:W-:Y:S01]  /*0140*/  MOV R7, UR7 ;  /* 0x0000000700077c02 */ /* 0x000fe20008000f00 */
[----:B--2---:R-:W-:-:S04]  /*0150*/  UIADD3 UR4, UP0, UPT, UR4, 0x20, URZ ;  /* 0x0000002004047890 */ /* 0x004fc8000ff1e0ff */
[----:B------:R-:W-:Y:S01]  /*0160*/  UIADD3.X UR5, UPT, UPT, URZ, UR5, URZ, UP0, !UPT ;  /* 0x00000005ff057290 */ /* 0x000fe200087fe4ff */
[----:B-1----:R-:W-:Y:S01]  /*0170*/  IMAD.WIDE.U32 R2, R6, 0x4, R2 ;  /* 0x0000000406027825 */ /* 0x002fe200078e0002 */
[----:B------:R-:W-:Y:S02]  /*0180*/  MOV R4, UR4 ;  /* 0x0000000400047c02 */ /* 0x000fe40008000f00 */
[----:B------:R-:W-:Y:S02]  /*0190*/  IADD3 R2, P0, PT, R2, 0x20, RZ ;  /* 0x0000002002027810 */ /* 0x000fe40007f1e0ff */
[----:B------:R-:W-:Y:S02]  /*01a0*/  MOV R5, UR5 ;  /* 0x0000000500057c02 */ /* 0x000fe40008000f00 */
[----:B------:R-:W-:-:S09]  /*01b0*/  IADD3.X R3, PT, PT, RZ, R3, RZ, P0, !PT ;  /* 0x00000003ff037210 */ /* 0x000fd200007fe4ff */
.L_x_1:
[----:B0-----:R-:W2:Y:S04]  /*01c0*/  LDG.E R15, desc[UR10][R2.64+-0x20] ;  /* 0xffffe00a020f7981 */ /* 0x001ea8000c1e1900 */
[----:B------:R-:W2:Y:S04]  /*01d0*/  LDG.E R16, desc[UR10][R4.64+-0x20] ;  /* 0xffffe00a04107981 */ /* 0x000ea8000c1e1900 */
[----:B------:R-:W3:Y:S04]  /*01e0*/  LDG.E R24, desc[UR10][R2.64+-0x1c] ;  /* 0xffffe40a02187981 */ /* 0x000ee8000c1e1900 */
[----:B------:R-:W3:Y:S04]  /*01f0*/  LDG.E R25, desc[UR10][R4.64+-0x1c] ;  /* 0xffffe40a04197981 */ /* 0x000ee8000c1e1900 */
[----:B------:R-:W4:Y:S04]  /*0200*/  LDG.E R19, desc[UR10][R2.64+-0x18] ;  /* 0xffffe80a02137981 */ /* 0x000f28000c1e1900 */
[----:B------:R-:W4:Y:S04]  /*0210*/  LDG.E R18, desc[UR10][R4.64+-0x18] ;  /* 0xffffe80a04127981 */ /* 0x000f28000c1e1900 */
[----:B------:R-:W5:Y:S04]  /*0220*/  LDG.E R20, desc[UR10][R2.64+-0x14] ;  /* 0xffffec0a02147981 */ /* 0x000f68000c1e1900 */
        /* <DEDUP_REMOVED lines=9> */
[----:B------:R-:W5:Y:S01]  /*02c0*/  LDG.E R17, desc[UR10][R4.64] ;  /* 0x0000000a04117981 */ /* 0x000f62000c1e1900 */
[----:B--2---:R-:W-:-:S03]  /*02d0*/  IMAD R15, R15, R16, R14 ;  /* 0x000000100f0f7224 */ /* 0x004fc600078e020e */
[----:B------:R-:W2:Y:S04]  /*02e0*/  LDG.E R16, desc[UR10][R2.64] ;  /* 0x0000000a02107981 */ /* 0x000ea8000c1e1900 */
[----:B------:R-:W2:Y:S01]  /*02f0*/  LDG.E R14, desc[UR10][R2.64+0x4] ;  /* 0x0000040a020e7981 */ /* 0x000ea2000c1e1900 */
[----:B---3--:R-:W-:-:S03]  /*0300*/  IMAD R24, R24, R25, R15 ;  /* 0x0000001918187224 */ /* 0x008fc600078e020f */
[----:B------:R-:W3:Y:S04]  /*0310*/  LDG.E R15, desc[UR10][R4.64+0x4] ;  /* 0x0000040a040f7981 */ /* 0x000ee8000c1e1900 */
[----:B------:R-:W3:Y:S01]  /*0320*/  LDG.E R25, desc[UR10][R4.64+0x14] ;  /* 0x0000140a04197981 */ /* 0x000ee2000c1e1900 */
[----:B----4-:R-:W-:-:S03]  /*0330*/  IMAD R24, R19, R18, R24 ;  /* 0x0000001213187224 */ /* 0x010fc600078e0218 */
[----:B------:R-:W4:Y:S04]  /*0340*/  LDG.E R18, desc[UR10][R2.64+0x8] ;  /* 0x0000080a02127981 */ /* 0x000f28000c1e1900 */
[----:B------:R-:W4:Y:S01]  /*0350*/  LDG.E R19, desc[UR10][R4.64+0x8] ;  /* 0x0000080a04137981 */ /* 0x000f22000c1e1900 */
[----:B-----5:R-:W-:-:S03]  /*0360*/  IMAD R24, R20, R21, R24 ;  /* 0x0000001514187224 */ /* 0x020fc600078e0218 */
[----:B------:R-:W5:Y:S04]  /*0370*/  LDG.E R20, desc[UR10][R2.64+0xc] ;  /* 0x00000c0a02147981 */ /* 0x000f68000c1e1900 */
[----:B------:R-:W5:Y:S01]  /*0380*/  LDG.E R21, desc[UR10][R4.64+0xc] ;  /* 0x00000c0a04157981 */ /* 0x000f62000c1e1900 */
[----:B------:R-:W-:-:S03]  /*0390*/  IMAD R24, R22, R23, R24 ;  /* 0x0000001716187224 */ /* 0x000fc600078e0218 */
[----:B------:R-:W5:Y:S04]  /*03a0*/  LDG.E R22, desc[UR10][R2.64+0x10] ;  /* 0x0000100a02167981 */ /* 0x000f68000c1e1900 */
[----:B------:R-:W5:Y:S01]  /*03b0*/  LDG.E R23, desc[UR10][R4.64+0x10] ;  /* 0x0000100a04177981 */ /* 0x000f62000c1e1900 */
[----:B------:R-:W-:-:S03]  /*03c0*/  IMAD R26, R12, R13, R24 ;  /* 0x0000000d0c1a7224 */ /* 0x000fc600078e0218 */
[----:B------:R-:W5:Y:S04]  /*03d0*/  LDG.E R24, desc[UR10][R2.64+0x14] ;  /* 0x0000140a02187981 */ /* 0x000f68000c1e1900 */
[----:B------:R-:W5:Y:S04]  /*03e0*/  LDG.E R13, desc[UR10][R2.64+0x18] ;  /* 0x0000180a020d7981 */ /* 0x000f68000c1e1900 */
[----:B------:R-:W5:Y:S01]  /*03f0*/  LDG.E R12, desc[UR10][R4.64+0x18] ;  /* 0x0000180a040c7981 */ /* 0x000f62000c1e1900 */
[----:B------:R-:W-:-:S03]  /*0400*/  IMAD R26, R11, R8, R26 ;  /* 0x000000080b1a7224 */ /* 0x000fc600078e021a */
[----:B------:R0:W5:Y:S04]  /*0410*/  LDG.E R8, desc[UR10][R2.64+0x1c] ;  /* 0x00001c0a02087981 */ /* 0x000168000c1e1900 */
[----:B------:R1:W5:Y:S01]  /*0420*/  LDG.E R11, desc[UR10][R4.64+0x1c] ;  /* 0x00001c0a040b7981 */ /* 0x000362000c1e1900 */
[----:B------:R-:W-:Y:S01]  /*0430*/  IMAD R9, R10, R9, R26 ;  /* 0x000000090a097224 */ /* 0x000fe200078e021a */
[----:B------:R-:W-:-:S04]  /*0440*/  UIADD3 UR8, UPT, UPT, UR8, 0x10, URZ ;  /* 0x0000001008087890 */ /* 0x000fc8000fffe0ff */
[----:B------:R-:W-:Y:S01]  /*0450*/  UISETP.NE.AND UP0, UPT, UR8, URZ, UPT ;  /* 0x000000ff0800728c */ /* 0x000fe2000bf05270 */
[----:B0-----:R-:W-:Y:S02]  /*0460*/  IADD3 R2, P0, PT, R2, 0x40, RZ ;  /* 0x0000004002027810 */ /* 0x001fe40007f1e0ff */
[----:B-1----:R-:W-:Y:S02]  /*0470*/  IADD3 R4, P1, PT, R4, 0x40, RZ ;  /* 0x0000004004047810 */ /* 0x002fe40007f3e0ff */
[----:B------:R-:W-:Y:S02]  /*0480*/  IADD3.X R3, PT, PT, RZ, R3, RZ, P0, !PT ;  /* 0x00000003ff037210 */ /* 0x000fe400007fe4ff */
[----:B------:R-:W-:Y:S01]  /*0490*/  IADD3.X R5, PT, PT, RZ, R5, RZ, P1, !PT ;  /* 0x00000005ff057210 */ /* 0x000fe20000ffe4ff */
[----:B--2---:R-:W-:-:S04]  /*04a0*/  IMAD R9, R16, R17, R9 ;  /* 0x0000001110097224 */ /* 0x004fc800078e0209 */
[----:B---3--:R-:W-:-:S04]  /*04b0*/  IMAD R9, R14, R15, R9 ;  /* 0x0000000f0e097224 */ /* 0x008fc800078e0209 */
[----:B----4-:R-:W-:-:S04]  /*04c0*/  IMAD R9, R18, R19, R9 ;  /* 0x0000001312097224 */ /* 0x010fc800078e0209 */
[----:B-----5:R-:W-:-:S04]  /*04d0*/  IMAD R9, R20, R21, R9 ;  /* 0x0000001514097224 */ /* 0x020fc800078e0209 */
[----:B------:R-:W-:-:S04]  /*04e0*/  IMAD R9, R22, R23, R9 ;  /* 0x0000001716097224 */ /* 0x000fc800078e0209 */
[----:B------:R-:W-:-:S04]  /*04f0*/  IMAD R9, R24, R25, R9 ;  /* 0x0000001918097224 */ /* 0x000fc800078e0209 */
[----:B------:R-:W-:-:S04]  /*0500*/  IMAD R9, R13, R12, R9 ;  /* 0x0000000c0d097224 */ /* 0x000fc800078e0209 */
[----:B------:R-:W-:Y:S01]  /*0510*/  IMAD R14, R8, R11, R9 ;  /* 0x0000000b080e7224 */ /* 0x000fe200078e0209 */
[----:B------:R-:W-:Y:S06]  /*0520*/  BRA.U UP0, `(.L_x_1) ;  /* 0xfffffffd00247547 */ /* 0x000fec000b83ffff */
.L_x_0:
[----:B------:R-:W-:-:S09]  /*0530*/  UISETP.NE.AND UP0, UPT, UR6, URZ, UPT ;  /* 0x000000ff0600728c */ /* 0x000fd2000bf05270 */
[----:B------:R-:W-:Y:S05]  /*0540*/  BRA.U !UP0, `(.L_x_2) ;  /* 0x00000005086c7547 */ /* 0x000fea000b800000 */
[----:B------:R-:W-:Y:S02]  /*0550*/  UISETP.GE.U32.AND UP0, UPT, UR6, 0x8, UPT ;  /* 0x000000080600788c */ /* 0x000fe4000bf06070 */
[----:B------:R-:W-:-:S04]  /*0560*/  ULOP3.LUT UR5, UR9, 0x7, URZ, 0xc0, !UPT ;  /* 0x0000000709057892 */ /* 0x000fc8000f8ec0ff */
[----:B------:R-:W-:-:S03]  /*0570*/  UISETP.NE.AND UP1, UPT, UR5, URZ, UPT ;  /* 0x000000ff0500728c */ /* 0x000fc6000bf25270 */
[----:B------:R-:W-:Y:S08]  /*0580*/  BRA.U !UP0, `(.L_x_3) ;  /* 0x00000001088c7547 */ /* 0x000ff0000b800000 */
[----:B------:R-:W1:Y:S01]  /*0590*/  LDC.64 R8, c[0x0][0x380] ;  /* 0x0000e000ff087b82 */ /* 0x000e620000000a00 */
[----:B------:R-:W2:Y:S01]  /*05a0*/  LDCU.64 UR6, c[0x0][0x380] ;  /* 0x00007000ff0677ac */ /* 0x000ea20008000a00 */
[CC--:B------:R-:W-:Y:S02]  /*05b0*/  IADD3 R3, PT, PT, R6.reuse, R7.reuse, RZ ;  /* 0x0000000706037210 */ /* 0x0c0fe40007ffe0ff */
[----:B------:R-:W-:-:S04]  /*05c0*/  IADD3 R10, P0, PT, R6, R7, RZ ;  /* 0x00000007060a7210 */ /* 0x000fc80007f1e0ff */
[----:B------:R-:W3:Y:S01]  /*05d0*/  LDC.64 R4, c[0x0][0x388] ;  /* 0x0000e200ff047b82 */ /* 0x000ee20000000a00 */
[----:B-1----:R-:W-:Y:S01]  /*05e0*/  IMAD.WIDE.U32 R8, R3, 0x4, R8 ;  /* 0x0000000403087825 */ /* 0x002fe200078e0008 */
[----:B------:R-:W-:Y:S02]  /*05f0*/  IADD3.X R3, PT, PT, RZ, RZ, RZ, P0, !PT ;  /* 0x000000ffff037210 */ /* 0x000fe400007fe4ff */
[C---:B--2---:R-:W-:Y:S02]  /*0600*/  LEA R2, P0, R10.reuse, UR6, 0x2 ;  /* 0x000000060a027c11 */ /* 0x044fe4000f8010ff */
[----:B0-----:R-:W2:Y:S02]  /*0610*/  LDG.E R11, desc[UR10][R8.64] ;  /* 0x0000000a080b7981 */ /* 0x001ea4000c1e1900 */
[----:B------:R-:W-:Y:S01]  /*0620*/  LEA.HI.X R3, R10, UR7, R3, 0x2, P0 ;  /* 0x000000070a037c11 */ /* 0x000fe200080f1403 */
[----:B---3--:R-:W-:-:S04]  /*0630*/  IMAD.WIDE.U32 R4, R7, 0x4, R4 ;  /* 0x0000000407047825 */ /* 0x008fc800078e0004 */
[----:B------:R-:W3:Y:S04]  /*0640*/  LDG.E R13, desc[UR10][R2.64+0x4] ;  /* 0x0000040a020d7981 */ /* 0x000ee8000c1e1900 */
[----:B------:R-:W2:Y:S04]  /*0650*/  LDG.E R10, desc[UR10][R4.64] ;  /* 0x0000000a040a7981 */ /* 0x000ea8000c1e1900 */
        /* <DEDUP_REMOVED lines=13> */
[----:B------:R-:W-:Y:S01]  /*0730*/  IADD3 R7, PT, PT, R7, 0x8, RZ ;  /* 0x0000000807077810 */ /* 0x000fe20007ffe0ff */
[----:B--2---:R-:W-:-:S04]  /*0740*/  IMAD R10, R11, R10, R14 ;  /* 0x0000000a0b0a7224 */ /* 0x004fc800078e020e */
[----:B---3--:R-:W-:-:S04]  /*0750*/  IMAD R10, R13, R12, R10 ;  /* 0x0000000c0d0a7224 */ /* 0x008fc800078e020a */
[----:B----4-:R-:W-:-:S04]  /*0760*/  IMAD R10, R15, R16, R10 ;  /* 0x000000100f0a7224 */ /* 0x010fc800078e020a */
[----:B-----5:R-:W-:-:S04]  /*0770*/  IMAD R10, R17, R18, R10 ;  /* 0x00000012110a7224 */ /* 0x020fc800078e020a */
[----:B------:R-:W-:-:S04]  /*0780*/  IMAD R10, R19, R20, R10 ;  /* 0x00000014130a7224 */ /* 0x000fc800078e020a */
[----:B------:R-:W-:-:S04]  /*0790*/  IMAD R10, R21, R22, R10 ;  /* 0x00000016150a7224 */ /* 0x000fc800078e020a */
[----:B------:R-:W-:-:S04]  /*07a0*/  IMAD R8, R8, R9, R10 ;  /* 0x0000000908087224 */ /* 0x000fc800078e020a */
[----:B------:R-:W-:-:S07]  /*07b0*/  IMAD R14, R23, R24, R8 ;  /* 0x00000018170e7224 */ /* 0x000fce00078e0208 */
.L_x_3:
        /* <DEDUP_REMOVED lines=12> */
[----:B--2---:R-:W-:-:S03]  /*0880*/  LEA R2, P0, R10, UR6, 0x2 ;  /* 0x000000060a027c11 */ /* 0x004fc6000f8010ff */
[----:B0-----:R-:W2:Y:S01]  /*0890*/  LDG.E R9, desc[UR10][R8.64] ;  /* 0x0000000a08097981 */ /* 0x001ea2000c1e1900 */
        /* <DEDUP_REMOVED lines=8> */
[----:B------:R-:W5:Y:S01]  /*0920*/  LDG.E R16, desc[UR10][R4.64+0xc] ;  /* 0x00000c0a04107981 */ /* 0x000f62000c1e1900 */
[----:B------:R-:W-:Y:S01]  /*0930*/  IADD3 R7, PT, PT, R7, 0x4, RZ ;  /* 0x0000000407077810 */ /* 0x000fe20007ffe0ff */
[----:B--2---:R-:W-:-:S04]  /*0940*/  IMAD R10, R9, R10, R14 ;  /* 0x0000000a090a7224 */ /* 0x004fc800078e020e */
[----:B---3--:R-:W-:-:S04]  /*0950*/  IMAD R10, R11, R12, R10 ;  /* 0x0000000c0b0a7224 */ /* 0x008fc800078e020a */
[----:B----4-:R-:W-:-:S04]  /*0960*/  IMAD R10, R13, R15, R10 ;  /* 0x0000000f0d0a7224 */ /* 0x010fc800078e020a */
[----:B-----5:R-:W-:-:S07]  /*0970*/  IMAD R14, R17, R16, R10 ;  /* 0x00000010110e7224 */ /* 0x020fce00078e020a */
.L_x_4:
[----:B------:R-:W-:Y:S05]  /*0980*/  BRA.U !UP1, `(.L_x_2) ;  /* 0x00000001095c7547 */ /* 0x000fea000b800000 */
[----:B------:R-:W1:Y:S01]  /*0990*/  LDC.64 R2, c[0x0][0x388] ;  /* 0x0000e200ff027b82 */ /* 0x000e620000000a00 */
[----:B------:R-:W-:Y:S01]  /*09a0*/  IADD3 R9, PT, PT, R6, R7, RZ ;  /* 0x0000000706097210 */ /* 0x000fe20007ffe0ff */
[----:B------:R-:W-:-:S06]  /*09b0*/  UIADD3 UR4, UPT, UPT, -UR4, URZ, URZ ;  /* 0x000000ff04047290 */ /* 0x000fcc000fffe1ff */
[----:B------:R-:W2:Y:S01]  /*09c0*/  LDC.64 R4, c[0x0][0x380] ;  /* 0x0000e000ff047b82 */ /* 0x000ea20000000a00 */
[----:B-1----:R-:W-:-:S03]  /*09d0*/  IMAD.WIDE.U32 R2, R7, 0x4, R2 ;  /* 0x0000000407027825 */ /* 0x002fc600078e0002 */
[----:B------:R-:W-:Y:S01]  /*09e0*/  MOV R6, R2 ;  /* 0x0000000200067202 */ /* 0x000fe20000000f00 */
[----:B--2---:R-:W-:Y:S01]  /*09f0*/  IMAD.WIDE.U32 R4, R9, 0x4, R4 ;  /* 0x0000000409047825 */ /* 0x004fe200078e0004 */
[----:B------:R-:W-:Y:S02]  /*0a00*/  MOV R9, R3 ;  /* 0x0000000300097202 */ /* 0x000fe40000000f00 */
[----:B------:R-:W-:Y:S02]  /*0a10*/  MOV R2, R4 ;  /* 0x0000000400027202 */ /* 0x000fe40000000f00 */
[----:B------:R-:W-:-:S07]  /*0a20*/  MOV R7, R5 ;  /* 0x0000000500077202 */ /* 0x000fce0000000f00 */
.L_x_5:
[----:B------:R-:W-:Y:S02]  /*0a30*/  MOV R3, R7 ;  /* 0x0000000700037202 */ /* 0x000fe40000000f00 */
[----:B------:R-:W-:Y:S02]  /*0a40*/  MOV R4, R6 ;  /* 0x0000000600047202 */ /* 0x000fe40000000f00 */
[----:B------:R-:W-:Y:S02]  /*0a50*/  MOV R5, R9 ;  /* 0x0000000900057202 */ /* 0x000fe40000000f00 */
[----:B0-----:R0:W2:Y:S04]  /*0a60*/  LDG.E R3, desc[UR10][R2.64] ;  /* 0x0000000a02037981 */ /* 0x0010a8000c1e1900 */
[----:B------:R-:W2:Y:S01]  /*0a70*/  LDG.E R4, desc[UR10][R4.64] ;  /* 0x0000000a04047981 */ /* 0x000ea2000c1e1900 */
[----:B------:R-:W-:Y:S01]  /*0a80*/  UIADD3 UR4, UPT, UPT, UR4, 0x1, URZ ;  /* 0x0000000104047890 */ /* 0x000fe2000fffe0ff */
[----:B------:R-:W-:-:S03]  /*0a90*/  IADD3 R6, P0, PT, R6, 0x4, RZ ;  /* 0x0000000406067810 */ /* 0x000fc60007f1e0ff */
[----:B------:R-:W-:Y:S01]  /*0aa0*/  UISETP.NE.AND UP0, UPT, UR4, URZ, UPT ;  /* 0x000000ff0400728c */ /* 0x000fe2000bf05270 */
[----:B0-----:R-:W-:Y:S02]  /*0ab0*/  IADD3 R2, P1, PT, R2, 0x4, RZ ;  /* 0x0000000402027810 */ /* 0x001fe40007f3e0ff */
[----:B------:R-:W-:Y:S02]  /*0ac0*/  IADD3.X R9, PT, PT, RZ, R9, RZ, P0, !PT ;  /* 0x00000009ff097210 */ /* 0x000fe400007fe4ff */
[----:B------:R-:W-:Y:S01]  /*0ad0*/  IADD3.X R7, PT, PT, RZ, R7, RZ, P1, !PT ;  /* 0x00000007ff077210 */ /* 0x000fe20000ffe4ff */
[----:B--2---:R-:W-:-:S03]  /*0ae0*/  IMAD R14, R3, R4, R14 ;  /* 0x00000004030e7224 */ /* 0x004fc600078e020e */
[----:B------:R-:W-:Y:S05]  /*0af0*/  BRA.U UP0, `(.L_x_5) ;  /* 0xfffffffd00cc7547 */ /* 0x000fea000b83ffff */
.L_x_2:
[----:B------:R-:W1:Y:S02]  /*0b00*/  LDC.64 R2, c[0x0][0x390] ;  /* 0x0000e400ff027b82 */ /* 0x000e640000000a00 */
[----:B-1----:R-:W-:-:S05]  /*0b10*/  IMAD.WIDE.U32 R2, R0, 0x4, R2 ;  /* 0x0000000400027825 */ /* 0x002fca00078e0002 */
[----:B0-----:R-:W-:Y:S01]  /*0b20*/  STG.E desc[UR10][R2.64], R14 ;  /* 0x0000000e02007986 */ /* 0x001fe2000c10190a */
[----:B------:R-:W-:Y:S05]  /*0b30*/  EXIT ;  /* 0x000000000000794d */ /* 0x000fea0003800000 */
.L_x_6:
[----:B------:R-:W-:-:S00]  /*0b40*/  BRA `(.L_x_6) ;  /* 0xfffffffc00fc7947 */ /* 0x000fc0000383ffff */
[----:B------:R-:W-:-:S00]  /*0b50*/  NOP ;  /* 0x0000000000007918 */ /* 0x000fc00000000000 */
        /* <DEDUP_REMOVED lines=10> */
.L_x_7:


//--------------------- .nv.shared.reserved.0     --------------------------
	.section	.nv.shared.reserved.0,"aw",@nobits
	.weak		__nv_reservedSMEM_offset_0_alias
	.size		__nv_reservedSMEM_offset_0_alias, 0, 64
	.other		__nv_reservedSMEM_offset_0_alias,@"STO_CUDA_RESERVED_SHARED STV_DEFAULT"
__nv_reservedSMEM_offset_0_alias:
	.zero		0
	.zero		64


//--------------------- .nv.constant0._Z6matMulPiS_S_i --------------------------
	.section	.nv.constant0._Z6matMulPiS_S_i,"a",@progbits
	.sectionflags	@""
	.align	4
.nv.constant0._Z6matMulPiS_S_i:
	.zero		924


//--------------------- SYMBOLS --------------------------

	.type		.nv.reservedSmem.offset0,@object
	.size		.nv.reservedSmem.offset0,0x4
